//
// Generated by NVIDIA NVVM Compiler
//
// Compiler Build ID: CL-36424714
// Cuda compilation tools, release 13.0, V13.0.88
// Based on NVVM 20.0.0
//

.version 9.0
.target sm_100
.address_size 64

	// .globl	_Z9addKernelPi

.visible .entry _Z9addKernelPi(
	.param .u64 .ptr .align 1 _Z9addKernelPi_param_0
)
{
	.reg .b32 	%r<2>;
	.reg .b64 	%rd<3>;

	ld.param.u64 	%rd1, [_Z9addKernelPi_param_0];
	cvta.to.global.u64 	%rd2, %rd1;
	mov.b32 	%r1, 2;
	st.global.u32 	[%rd2], %r1;
	ret;

}


// ===== COMPILED SASS (sm_100) =====

	.target	sm_100

	.elftype	@"ET_EXEC"


//--------------------- .note.nv.tkinfo           --------------------------
	.section	.note.nv.tkinfo,"",@"SHT_NOTE"
	.sectionflags	@"SHF_NOTE_NV_TKINFO"
	.tkinfo
        /*0018*/ 	.word	0x00000002
        /*0030*/ 	.string	""
        /*0030*/ 	.string	"ptxas"
        /*0030*/ 	.string	"Cuda compilation tools, release 13.0, V13.0.88"
        /*0030*/ 	.string	"Build cuda_13.0.r13.0/compiler.36424714_0"
        /*0030*/ 	.string	"-arch sm_100 -m 64 "



//--------------------- .note.nv.cuinfo           --------------------------
	.section	.note.nv.cuinfo,"",@"SHT_NOTE"
	.sectionflags	@"SHF_NOTE_NV_CUINFO"
        /*0018*/ 	.short	0x0002
        /*001a*/ 	.short	0x0064
        /*001c*/ 	.short	0x0082
	.zero		2


//--------------------- .nv.info                  --------------------------
	.section	.nv.info,"",@"SHT_CUDA_INFO"
	.align	4


	//----- nvinfo : EIATTR_REGCOUNT
	.align		4
        /*0000*/ 	.byte	0x04, 0x2f
        /*0002*/ 	.short	(.L_1 - .L_0)
	.align		4
.L_0:
        /*0004*/ 	.word	index@(_Z9addKernelPi)
        /*0008*/ 	.word	0x00000008


	//----- nvinfo : EIATTR_FRAME_SIZE
	.align		4
.L_1:
        /*000c*/ 	.byte	0x04, 0x11
        /*000e*/ 	.short	(.L_3 - .L_2)
	.align		4
.L_2:
        /*0010*/ 	.word	index@(_Z9addKernelPi)
        /*0014*/ 	.word	0x00000000


	//----- nvinfo : EIATTR_MIN_STACK_SIZE
	.align		4
.L_3:
        /*0018*/ 	.byte	0x04, 0x12
        /*001a*/ 	.short	(.L_5 - .L_4)
	.align		4
.L_4:
        /*001c*/ 	.word	index@(_Z9addKernelPi)
        /*0020*/ 	.word	0x00000000
.L_5:


//--------------------- .nv.compat                --------------------------
	.section	.nv.compat,"",@"SHT_CUDA_COMPAT_INFO"
	.align	4
        /*0000*/ 	.byte	0x02, 0x09, 0x00, 0x00, 0x02, 0x02, 0x01, 0x00, 0x02, 0x05, 0x05, 0x00, 0x03, 0x07, 0x01, 0x01
        /*0010*/ 	.byte	0x02, 0x03, 0x00, 0x00, 0x02, 0x06, 0x01, 0x00, 0x04, 0x0b, 0x08, 0x00, 0x09, 0x00, 0x00, 0x00
        /*0020*/ 	.byte	0x00, 0x00, 0x00, 0x00


//--------------------- .nv.info._Z9addKernelPi   --------------------------
	.section	.nv.info._Z9addKernelPi,"",@"SHT_CUDA_INFO"
	.sectionflags	@""
	.align	4


	//----- nvinfo : EIATTR_CUDA_API_VERSION
	.align		4
        /*0000*/ 	.byte	0x04, 0x37
        /*0002*/ 	.short	(.L_7 - .L_6)
.L_6:
        /*0004*/ 	.word	0x00000082


	//----- nvinfo : EIATTR_KPARAM_INFO
	.align		4
.L_7:
        /*0008*/ 	.byte	0x04, 0x17
        /*000a*/ 	.short	(.L_9 - .L_8)
.L_8:
        /*000c*/ 	.word	0x00000000
        /*0010*/ 	.short	0x0000
        /*0012*/ 	.short	0x0000
        /*0014*/ 	.byte	0x00, 0xf5, 0x21, 0x00


	//----- nvinfo : EIATTR_SPARSE_MMA_MASK
	.align		4
.L_9:
        /*0018*/ 	.byte	0x03, 0x50
        /*001a*/ 	.short	0x0000


	//----- nvinfo : EIATTR_MAXREG_COUNT
	.align		4
        /*001c*/ 	.byte	0x03, 0x1b
        /*001e*/ 	.short	0x00ff


	//----- nvinfo : EIATTR_MERCURY_ISA_VERSION
	.align		4
        /*0020*/ 	.byte	0x03, 0x5f
        /*0022*/ 	.short	0x0101


	//----- nvinfo : EIATTR_VRC_CTA_INIT_COUNT
	.align		4
        /*0024*/ 	.byte	0x02, 0x4a
	.zero		1
	.zero		1


	//----- nvinfo : EIATTR_EXIT_INSTR_OFFSETS
	.align		4
        /*0028*/ 	.byte	0x04, 0x1c
        /*002a*/ 	.short	(.L_11 - .L_10)


	//   ....[0]....
.L_10:
        /*002c*/ 	.word	0x00000050


	//----- nvinfo : EIATTR_CBANK_PARAM_SIZE
	.align		4
.L_11:
        /*0030*/ 	.byte	0x03, 0x19
        /*0032*/ 	.short	0x0008


	//----- nvinfo : EIATTR_PARAM_CBANK
	.align		4
        /*0034*/ 	.byte	0x04, 0x0a
        /*0036*/ 	.short	(.L_13 - .L_12)
	.align		4
.L_12:
        /*0038*/ 	.word	index@(.nv.constant0._Z9addKernelPi)
        /*003c*/ 	.short	0x0380
        /*003e*/ 	.short	0x0008


	//----- nvinfo : EIATTR_SW_WAR
	.align		4
.L_13:
        /*0040*/ 	.byte	0x04, 0x36
        /*0042*/ 	.short	(.L_15 - .L_14)
.L_14:
        /*0044*/ 	.word	0x00000008
.L_15:


//--------------------- .nv.callgraph             --------------------------
	.section	.nv.callgraph,"",@"SHT_CUDA_CALLGRAPH"
	.align	4
	.sectionentsize	8
	.align		4
        /*0000*/ 	.word	0x00000000
	.align		4
        /*0004*/ 	.word	0xffffffff
	.align		4
        /*0008*/ 	.word	0x00000000
	.align		4
        /*000c*/ 	.word	0xfffffffe
	.align		4
        /*0010*/ 	.word	0x00000000
	.align		4
        /*0014*/ 	.word	0xfffffffd
	.align		4
        /*0018*/ 	.word	0x00000000
	.align		4
        /*001c*/ 	.word	0xfffffffc


//--------------------- .text._Z9addKernelPi      --------------------------
	.section	.text._Z9addKernelPi,"ax",@progbits
	.align	128
        .global         _Z9addKernelPi
        .type           _Z9addKernelPi,@function
        .size           _Z9addKernelPi,(.L_x_1 - _Z9addKernelPi)
        .other          _Z9addKernelPi,@"STO_CUDA_ENTRY STV_DEFAULT"
_Z9addKernelPi:
.text._Z9addKernelPi:
[----:B------:R-:W-:Y:S08]  /*0000*/  LDC R1, c[0x0][0x37c] ;  /* 0x0000df00ff017b82 */ /* 0x000ff00000000800 */
[----:B------:R-:W0:Y:S01]  /*0010*/  LDC.64 R2, c[0x0][0x380] ;  /* 0x0000e000ff027b82 */ /* 0x000e220000000a00 */
[----:B------:R-:W0:Y:S01]  /*0020*/  LDCU.64 UR4, c[0x0][0x358] ;  /* 0x00006b00ff0477ac */ /* 0x000e220008000a00 */
[----:B------:R-:W-:-:S05]  /*0030*/  HFMA2 R5, -RZ, RZ, 0, 1.1920928955078125e-07 ;  /* 0x00000002ff057431 */ /* 0x000fca00000001ff */
[----:B0-----:R-:W-:Y:S01]  /*0040*/  STG.E desc[UR4][R2.64], R5 ;  /* 0x0000000502007986 */ /* 0x001fe2000c101904 */
[----:B------:R-:W-:Y:S05]  /*0050*/  EXIT ;  /* 0x000000000000794d */ /* 0x000fea0003800000 */
.L_x_0:
[----:B------:R-:W-:-:S00]  /*0060*/  BRA `(.L_x_0) ;  /* 0xfffffffc00fc7947 */ /* 0x000fc0000383ffff */
[----:B------:R-:W-:-:S00]  /*0070*/  NOP ;  /* 0x0000000000007918 */ /* 0x000fc00000000000 */
        /* <DEDUP_REMOVED lines=8> */
.L_x_1:


//--------------------- .nv.shared.reserved.0     --------------------------
	.section	.nv.shared.reserved.0,"aw",@nobits
	.weak		__nv_reservedSMEM_offset_0_alias
	.size		__nv_reservedSMEM_offset_0_alias, 0, 64
	.other		__nv_reservedSMEM_offset_0_alias,@"STO_CUDA_RESERVED_SHARED STV_DEFAULT"
__nv_reservedSMEM_offset_0_alias:
	.zero		0
	.zero		64


//--------------------- .nv.constant0._Z9addKernelPi --------------------------
	.section	.nv.constant0._Z9addKernelPi,"a",@progbits
	.sectionflags	@""
	.align	4
.nv.constant0._Z9addKernelPi:
	.zero		904


//--------------------- SYMBOLS --------------------------

	.type		.nv.reservedSmem.offset0,@object
	.size		.nv.reservedSmem.offset0,0x4
